//
// Generated by NVIDIA NVVM Compiler
//
// Compiler Build ID: CL-36424714
// Cuda compilation tools, release 13.0, V13.0.88
// Based on NVVM 20.0.0
//

.version 9.0
.target sm_100
.address_size 64

	// .globl	_Z14matrix_vec_mulPiS_S_

.visible .entry _Z14matrix_vec_mulPiS_S_(
	.param .u64 .ptr .align 1 _Z14matrix_vec_mulPiS_S__param_0,
	.param .u64 .ptr .align 1 _Z14matrix_vec_mulPiS_S__param_1,
	.param .u64 .ptr .align 1 _Z14matrix_vec_mulPiS_S__param_2
)
{
	.reg .pred 	%p<2>;
	.reg .b32 	%r<27>;
	.reg .b64 	%rd<12>;

	ld.param.u64 	%rd1, [_Z14matrix_vec_mulPiS_S__param_0];
	ld.param.u64 	%rd2, [_Z14matrix_vec_mulPiS_S__param_1];
	ld.param.u64 	%rd3, [_Z14matrix_vec_mulPiS_S__param_2];
	mov.u32 	%r2, %ctaid.x;
	mov.u32 	%r3, %ntid.x;
	mov.u32 	%r4, %tid.x;
	mad.lo.s32 	%r1, %r2, %r3, %r4;
	setp.gt.s32 	%p1, %r1, 9;
	@%p1 bra 	$L__BB0_2;
	cvta.to.global.u64 	%rd4, %rd3;
	cvta.to.global.u64 	%rd5, %rd1;
	cvta.to.global.u64 	%rd6, %rd2;
	mul.wide.s32 	%rd7, %r1, 4;
	add.s64 	%rd8, %rd6, %rd7;
	ld.global.u32 	%r5, [%rd8];
	mul.lo.s32 	%r6, %r1, 10;
	mul.wide.s32 	%rd9, %r6, 4;
	add.s64 	%rd10, %rd5, %rd9;
	ld.global.u32 	%r7, [%rd10];
	mul.lo.s32 	%r8, %r5, %r7;
	ld.global.u32 	%r9, [%rd10+4];
	mad.lo.s32 	%r10, %r5, %r9, %r8;
	ld.global.u32 	%r11, [%rd10+8];
	mad.lo.s32 	%r12, %r5, %r11, %r10;
	ld.global.u32 	%r13, [%rd10+12];
	mad.lo.s32 	%r14, %r5, %r13, %r12;
	ld.global.u32 	%r15, [%rd10+16];
	mad.lo.s32 	%r16, %r5, %r15, %r14;
	ld.global.u32 	%r17, [%rd10+20];
	mad.lo.s32 	%r18, %r5, %r17, %r16;
	ld.global.u32 	%r19, [%rd10+24];
	mad.lo.s32 	%r20, %r5, %r19, %r18;
	ld.global.u32 	%r21, [%rd10+28];
	mad.lo.s32 	%r22, %r5, %r21, %r20;
	ld.global.u32 	%r23, [%rd10+32];
	mad.lo.s32 	%r24, %r5, %r23, %r22;
	ld.global.u32 	%r25, [%rd10+36];
	mad.lo.s32 	%r26, %r5, %r25, %r24;
	add.s64 	%rd11, %rd4, %rd7;
	st.global.u32 	[%rd11], %r26;
$L__BB0_2:
	ret;

}


// ===== COMPILED SASS (sm_100) =====

	.target	sm_100

	.elftype	@"ET_EXEC"


//--------------------- .note.nv.tkinfo           --------------------------
	.section	.note.nv.tkinfo,"",@"SHT_NOTE"
	.sectionflags	@"SHF_NOTE_NV_TKINFO"
	.tkinfo
        /*0018*/ 	.word	0x00000002
        /*0030*/ 	.string	""
        /*0030*/ 	.string	"ptxas"
        /*0030*/ 	.string	"Cuda compilation tools, release 13.0, V13.0.88"
        /*0030*/ 	.string	"Build cuda_13.0.r13.0/compiler.36424714_0"
        /*0030*/ 	.string	"-arch sm_100 -m 64 "



//--------------------- .note.nv.cuinfo           --------------------------
	.section	.note.nv.cuinfo,"",@"SHT_NOTE"
	.sectionflags	@"SHF_NOTE_NV_CUINFO"
        /*0018*/ 	.short	0x0002
        /*001a*/ 	.short	0x0064
        /*001c*/ 	.short	0x0082
	.zero		2


//--------------------- .nv.info                  --------------------------
	.section	.nv.info,"",@"SHT_CUDA_INFO"
	.align	4


	//----- nvinfo : EIATTR_REGCOUNT
	.align		4
        /*0000*/ 	.byte	0x04, 0x2f
        /*0002*/ 	.short	(.L_1 - .L_0)
	.align		4
.L_0:
        /*0004*/ 	.word	index@(_Z14matrix_vec_mulPiS_S_)
        /*0008*/ 	.word	0x00000013


	//----- nvinfo : EIATTR_FRAME_SIZE
	.align		4
.L_1:
        /*000c*/ 	.byte	0x04, 0x11
        /*000e*/ 	.short	(.L_3 - .L_2)
	.align		4
.L_2:
        /*0010*/ 	.word	index@(_Z14matrix_vec_mulPiS_S_)
        /*0014*/ 	.word	0x00000000


	//----- nvinfo : EIATTR_MIN_STACK_SIZE
	.align		4
.L_3:
        /*0018*/ 	.byte	0x04, 0x12
        /*001a*/ 	.short	(.L_5 - .L_4)
	.align		4
.L_4:
        /*001c*/ 	.word	index@(_Z14matrix_vec_mulPiS_S_)
        /*0020*/ 	.word	0x00000000
.L_5:


//--------------------- .nv.compat                --------------------------
	.section	.nv.compat,"",@"SHT_CUDA_COMPAT_INFO"
	.align	4
        /*0000*/ 	.byte	0x02, 0x09, 0x00, 0x00, 0x02, 0x02, 0x01, 0x00, 0x02, 0x05, 0x05, 0x00, 0x03, 0x07, 0x01, 0x01
        /*0010*/ 	.byte	0x02, 0x03, 0x00, 0x00, 0x02, 0x06, 0x01, 0x00, 0x04, 0x0b, 0x08, 0x00, 0x09, 0x00, 0x00, 0x00
        /*0020*/ 	.byte	0x00, 0x00, 0x00, 0x00


//--------------------- .nv.info._Z14matrix_vec_mulPiS_S_ --------------------------
	.section	.nv.info._Z14matrix_vec_mulPiS_S_,"",@"SHT_CUDA_INFO"
	.sectionflags	@""
	.align	4


	//----- nvinfo : EIATTR_CUDA_API_VERSION
	.align		4
        /*0000*/ 	.byte	0x04, 0x37
        /*0002*/ 	.short	(.L_7 - .L_6)
.L_6:
        /*0004*/ 	.word	0x00000082


	//----- nvinfo : EIATTR_KPARAM_INFO
	.align		4
.L_7:
        /*0008*/ 	.byte	0x04, 0x17
        /*000a*/ 	.short	(.L_9 - .L_8)
.L_8:
        /*000c*/ 	.word	0x00000000
        /*0010*/ 	.short	0x0002
        /*0012*/ 	.short	0x0010
        /*0014*/ 	.byte	0x00, 0xf5, 0x21, 0x00


	//----- nvinfo : EIATTR_KPARAM_INFO
	.align		4
.L_9:
        /*0018*/ 	.byte	0x04, 0x17
        /*001a*/ 	.short	(.L_11 - .L_10)
.L_10:
        /*001c*/ 	.word	0x00000000
        /*0020*/ 	.short	0x0001
        /*0022*/ 	.short	0x0008
        /*0024*/ 	.byte	0x00, 0xf5, 0x21, 0x00


	//----- nvinfo : EIATTR_KPARAM_INFO
	.align		4
.L_11:
        /*0028*/ 	.byte	0x04, 0x17
        /*002a*/ 	.short	(.L_13 - .L_12)
.L_12:
        /*002c*/ 	.word	0x00000000
        /*0030*/ 	.short	0x0000
        /*0032*/ 	.short	0x0000
        /*0034*/ 	.byte	0x00, 0xf5, 0x21, 0x00


	//----- nvinfo : EIATTR_SPARSE_MMA_MASK
	.align		4
.L_13:
        /*0038*/ 	.byte	0x03, 0x50
        /*003a*/ 	.short	0x0000


	//----- nvinfo : EIATTR_MAXREG_COUNT
	.align		4
        /*003c*/ 	.byte	0x03, 0x1b
        /*003e*/ 	.short	0x00ff


	//----- nvinfo : EIATTR_MERCURY_ISA_VERSION
	.align		4
        /*0040*/ 	.byte	0x03, 0x5f
        /*0042*/ 	.short	0x0101


	//----- nvinfo : EIATTR_VRC_CTA_INIT_COUNT
	.align		4
        /*0044*/ 	.byte	0x02, 0x4a
	.zero		1
	.zero		1


	//----- nvinfo : EIATTR_EXIT_INSTR_OFFSETS
	.align		4
        /*0048*/ 	.byte	0x04, 0x1c
        /*004a*/ 	.short	(.L_15 - .L_14)


	//   ....[0]....
.L_14:
        /*004c*/ 	.word	0x00000060


	//   ....[1]....
        /*0050*/ 	.word	0x00000250


	//----- nvinfo : EIATTR_CBANK_PARAM_SIZE
	.align		4
.L_15:
        /*0054*/ 	.byte	0x03, 0x19
        /*0056*/ 	.short	0x0018


	//----- nvinfo : EIATTR_PARAM_CBANK
	.align		4
        /*0058*/ 	.byte	0x04, 0x0a
        /*005a*/ 	.short	(.L_17 - .L_16)
	.align		4
.L_16:
        /*005c*/ 	.word	index@(.nv.constant0._Z14matrix_vec_mulPiS_S_)
        /*0060*/ 	.short	0x0380
        /*0062*/ 	.short	0x0018


	//----- nvinfo : EIATTR_SW_WAR
	.align		4
.L_17:
        /*0064*/ 	.byte	0x04, 0x36
        /*0066*/ 	.short	(.L_19 - .L_18)
.L_18:
        /*0068*/ 	.word	0x00000008
.L_19:


//--------------------- .nv.callgraph             --------------------------
	.section	.nv.callgraph,"",@"SHT_CUDA_CALLGRAPH"
	.align	4
	.sectionentsize	8
	.align		4
        /*0000*/ 	.word	0x00000000
	.align		4
        /*0004*/ 	.word	0xffffffff
	.align		4
        /*0008*/ 	.word	0x00000000
	.align		4
        /*000c*/ 	.word	0xfffffffe
	.align		4
        /*0010*/ 	.word	0x00000000
	.align		4
        /*0014*/ 	.word	0xfffffffd
	.align		4
        /*0018*/ 	.word	0x00000000
	.align		4
        /*001c*/ 	.word	0xfffffffc


//--------------------- .text._Z14matrix_vec_mulPiS_S_ --------------------------
	.section	.text._Z14matrix_vec_mulPiS_S_,"ax",@progbits
	.align	128
        .global         _Z14matrix_vec_mulPiS_S_
        .type           _Z14matrix_vec_mulPiS_S_,@function
        .size           _Z14matrix_vec_mulPiS_S_,(.L_x_1 - _Z14matrix_vec_mulPiS_S_)
        .other          _Z14matrix_vec_mulPiS_S_,@"STO_CUDA_ENTRY STV_DEFAULT"
_Z14matrix_vec_mulPiS_S_:
.text._Z14matrix_vec_mulPiS_S_:
[----:B------:R-:W-:Y:S01]  /*0000*/  LDC R1, c[0x0][0x37c] ;  /* 0x0000df00ff017b82 */ /* 0x000fe20000000800 */
[----:B------:R-:W0:Y:S07]  /*0010*/  S2R R3, SR_TID.X ;  /* 0x0000000000037919 */ /* 0x000e2e0000002100 */
[----:B------:R-:W0:Y:S08]  /*0020*/  S2UR UR4, SR_CTAID.X ;  /* 0x00000000000479c3 */ /* 0x000e300000002500 */
[----:B------:R-:W0:Y:S02]  /*0030*/  LDC R0, c[0x0][0x360] ;  /* 0x0000d800ff007b82 */ /* 0x000e240000000800 */
[----:B0-----:R-:W-:-:S05]  /*0040*/  IMAD R0, R0, UR4, R3 ;  /* 0x0000000400007c24 */ /* 0x001fca000f8e0203 */
[----:B------:R-:W-:-:S13]  /*0050*/  ISETP.GT.AND P0, PT, R0, 0x9, PT ;  /* 0x000000090000780c */ /* 0x000fda0003f04270 */
[----:B------:R-:W-:Y:S05]  /*0060*/  @P0 EXIT ;  /* 0x000000000000094d */ /* 0x000fea0003800000 */
[----:B------:R-:W0:Y:S01]  /*0070*/  LDC.64 R2, c[0x0][0x388] ;  /* 0x0000e200ff027b82 */ /* 0x000e220000000a00 */
[----:B------:R-:W1:Y:S01]  /*0080*/  LDCU.64 UR4, c[0x0][0x358] ;  /* 0x00006b00ff0477ac */ /* 0x000e620008000a00 */
[----:B------:R-:W-:-:S06]  /*0090*/  IMAD R7, R0, 0xa, RZ ;  /* 0x0000000a00077824 */ /* 0x000fcc00078e02ff */
[----:B------:R-:W2:Y:S01]  /*00a0*/  LDC.64 R4, c[0x0][0x380] ;  /* 0x0000e000ff047b82 */ /* 0x000ea20000000a00 */
[----:B0-----:R-:W-:-:S05]  /*00b0*/  IMAD.WIDE R2, R0, 0x4, R2 ;  /* 0x0000000400027825 */ /* 0x001fca00078e0202 */
[----:B-1----:R0:W3:Y:S01]  /*00c0*/  LDG.E R6, desc[UR4][R2.64] ;  /* 0x0000000402067981 */ /* 0x0020e2000c1e1900 */
[----:B--2---:R-:W-:-:S05]  /*00d0*/  IMAD.WIDE R4, R7, 0x4, R4 ;  /* 0x0000000407047825 */ /* 0x004fca00078e0204 */
[----:B------:R-:W3:Y:S01]  /*00e0*/  LDG.E R7, desc[UR4][R4.64] ;  /* 0x0000000404077981 */ /* 0x000ee2000c1e1900 */
[----:B0-----:R-:W0:Y:S03]  /*00f0*/  LDC.64 R2, c[0x0][0x390] ;  /* 0x0000e400ff027b82 */ /* 0x001e260000000a00 */
[----:B------:R-:W2:Y:S04]  /*0100*/  LDG.E R8, desc[UR4][R4.64+0x4] ;  /* 0x0000040404087981 */ /* 0x000ea8000c1e1900 */
[----:B------:R-:W4:Y:S04]  /*0110*/  LDG.E R9, desc[UR4][R4.64+0x8] ;  /* 0x0000080404097981 */ /* 0x000f28000c1e1900 */
[----:B------:R-:W5:Y:S04]  /*0120*/  LDG.E R10, desc[UR4][R4.64+0xc] ;  /* 0x00000c04040a7981 */ /* 0x000f68000c1e1900 */
[----:B------:R-:W5:Y:S04]  /*0130*/  LDG.E R11, desc[UR4][R4.64+0x10] ;  /* 0x00001004040b7981 */ /* 0x000f68000c1e1900 */
[----:B------:R-:W5:Y:S04]  /*0140*/  LDG.E R12, desc[UR4][R4.64+0x14] ;  /* 0x00001404040c7981 */ /* 0x000f68000c1e1900 */
[----:B------:R-:W5:Y:S04]  /*0150*/  LDG.E R13, desc[UR4][R4.64+0x18] ;  /* 0x00001804040d7981 */ /* 0x000f68000c1e1900 */
[----:B------:R-:W5:Y:S04]  /*0160*/  LDG.E R14, desc[UR4][R4.64+0x1c] ;  /* 0x00001c04040e7981 */ /* 0x000f68000c1e1900 */
[----:B------:R-:W5:Y:S04]  /*0170*/  LDG.E R15, desc[UR4][R4.64+0x20] ;  /* 0x00002004040f7981 */ /* 0x000f68000c1e1900 */
[----:B------:R-:W5:Y:S01]  /*0180*/  LDG.E R16, desc[UR4][R4.64+0x24] ;  /* 0x0000240404107981 */ /* 0x000f62000c1e1900 */
[----:B0-----:R-:W-:-:S04]  /*0190*/  IMAD.WIDE R2, R0, 0x4, R2 ;  /* 0x0000000400027825 */ /* 0x001fc800078e0202 */
[----:B---3--:R-:W-:-:S04]  /*01a0*/  IMAD R7, R6, R7, RZ ;  /* 0x0000000706077224 */ /* 0x008fc800078e02ff */
[----:B--2---:R-:W-:-:S04]  /*01b0*/  IMAD R7, R6, R8, R7 ;  /* 0x0000000806077224 */ /* 0x004fc800078e0207 */
[----:B----4-:R-:W-:-:S04]  /*01c0*/  IMAD R7, R6, R9, R7 ;  /* 0x0000000906077224 */ /* 0x010fc800078e0207 */
[----:B-----5:R-:W-:-:S04]  /*01d0*/  IMAD R7, R6, R10, R7 ;  /* 0x0000000a06077224 */ /* 0x020fc800078e0207 */
[----:B------:R-:W-:-:S04]  /*01e0*/  IMAD R7, R6, R11, R7 ;  /* 0x0000000b06077224 */ /* 0x000fc800078e0207 */
[----:B------:R-:W-:-:S04]  /*01f0*/  IMAD R7, R6, R12, R7 ;  /* 0x0000000c06077224 */ /* 0x000fc800078e0207 */
[----:B------:R-:W-:-:S04]  /*0200*/  IMAD R7, R6, R13, R7 ;  /* 0x0000000d06077224 */ /* 0x000fc800078e0207 */
[----:B------:R-:W-:-:S04]  /*0210*/  IMAD R7, R6, R14, R7 ;  /* 0x0000000e06077224 */ /* 0x000fc800078e0207 */
[----:B------:R-:W-:-:S04]  /*0220*/  IMAD R7, R6, R15, R7 ;  /* 0x0000000f06077224 */ /* 0x000fc800078e0207 */
[----:B------:R-:W-:-:S05]  /*0230*/  IMAD R7, R6, R16, R7 ;  /* 0x0000001006077224 */ /* 0x000fca00078e0207 */
[----:B------:R-:W-:Y:S01]  /*0240*/  STG.E desc[UR4][R2.64], R7 ;  /* 0x0000000702007986 */ /* 0x000fe2000c101904 */
[----:B------:R-:W-:Y:S05]  /*0250*/  EXIT ;  /* 0x000000000000794d */ /* 0x000fea0003800000 */
.L_x_0:
[----:B------:R-:W-:-:S00]  /*0260*/  BRA `(.L_x_0) ;  /* 0xfffffffc00fc7947 */ /* 0x000fc0000383ffff */
[----:B------:R-:W-:-:S00]  /*0270*/  NOP ;  /* 0x0000000000007918 */ /* 0x000fc00000000000 */
        /* <DEDUP_REMOVED lines=8> */
.L_x_1:


//--------------------- .nv.shared.reserved.0     --------------------------
	.section	.nv.shared.reserved.0,"aw",@nobits
	.weak		__nv_reservedSMEM_offset_0_alias
	.size		__nv_reservedSMEM_offset_0_alias, 0, 64
	.other		__nv_reservedSMEM_offset_0_alias,@"STO_CUDA_RESERVED_SHARED STV_DEFAULT"
__nv_reservedSMEM_offset_0_alias:
	.zero		0
	.zero		64


//--------------------- .nv.constant0._Z14matrix_vec_mulPiS_S_ --------------------------
	.section	.nv.constant0._Z14matrix_vec_mulPiS_S_,"a",@progbits
	.sectionflags	@""
	.align	4
.nv.constant0._Z14matrix_vec_mulPiS_S_:
	.zero		920


//--------------------- SYMBOLS --------------------------

	.type		.nv.reservedSmem.offset0,@object
	.size		.nv.reservedSmem.offset0,0x4
